//
// Generated by NVIDIA NVVM Compiler
//
// Compiler Build ID: CL-36424714
// Cuda compilation tools, release 13.0, V13.0.88
// Based on NVVM 20.0.0
//

.version 9.0
.target sm_100
.address_size 64

	// .globl	_Z23rotary_embedding_kernelI13__nv_bfloat16Lb1EEvPKlPT_S4_PKS3_iiiiii

.visible .entry _Z23rotary_embedding_kernelI13__nv_bfloat16Lb1EEvPKlPT_S4_PKS3_iiiiii(
	.param .u64 .ptr .align 1 _Z23rotary_embedding_kernelI13__nv_bfloat16Lb1EEvPKlPT_S4_PKS3_iiiiii_param_0,
	.param .u64 .ptr .align 1 _Z23rotary_embedding_kernelI13__nv_bfloat16Lb1EEvPKlPT_S4_PKS3_iiiiii_param_1,
	.param .u64 .ptr .align 1 _Z23rotary_embedding_kernelI13__nv_bfloat16Lb1EEvPKlPT_S4_PKS3_iiiiii_param_2,
	.param .u64 .ptr .align 1 _Z23rotary_embedding_kernelI13__nv_bfloat16Lb1EEvPKlPT_S4_PKS3_iiiiii_param_3,
	.param .u32 _Z23rotary_embedding_kernelI13__nv_bfloat16Lb1EEvPKlPT_S4_PKS3_iiiiii_param_4,
	.param .u32 _Z23rotary_embedding_kernelI13__nv_bfloat16Lb1EEvPKlPT_S4_PKS3_iiiiii_param_5,
	.param .u32 _Z23rotary_embedding_kernelI13__nv_bfloat16Lb1EEvPKlPT_S4_PKS3_iiiiii_param_6,
	.param .u32 _Z23rotary_embedding_kernelI13__nv_bfloat16Lb1EEvPKlPT_S4_PKS3_iiiiii_param_7,
	.param .u32 _Z23rotary_embedding_kernelI13__nv_bfloat16Lb1EEvPKlPT_S4_PKS3_iiiiii_param_8,
	.param .u32 _Z23rotary_embedding_kernelI13__nv_bfloat16Lb1EEvPKlPT_S4_PKS3_iiiiii_param_9
)
{
	.reg .pred 	%p<5>;
	.reg .b16 	%rs<41>;
	.reg .b32 	%r<32>;
	.reg .b64 	%rd<37>;

	ld.param.u64 	%rd7, [_Z23rotary_embedding_kernelI13__nv_bfloat16Lb1EEvPKlPT_S4_PKS3_iiiiii_param_0];
	ld.param.u64 	%rd5, [_Z23rotary_embedding_kernelI13__nv_bfloat16Lb1EEvPKlPT_S4_PKS3_iiiiii_param_1];
	ld.param.u64 	%rd6, [_Z23rotary_embedding_kernelI13__nv_bfloat16Lb1EEvPKlPT_S4_PKS3_iiiiii_param_2];
	ld.param.u64 	%rd8, [_Z23rotary_embedding_kernelI13__nv_bfloat16Lb1EEvPKlPT_S4_PKS3_iiiiii_param_3];
	ld.param.u32 	%r18, [_Z23rotary_embedding_kernelI13__nv_bfloat16Lb1EEvPKlPT_S4_PKS3_iiiiii_param_4];
	ld.param.u32 	%r14, [_Z23rotary_embedding_kernelI13__nv_bfloat16Lb1EEvPKlPT_S4_PKS3_iiiiii_param_5];
	ld.param.u32 	%r15, [_Z23rotary_embedding_kernelI13__nv_bfloat16Lb1EEvPKlPT_S4_PKS3_iiiiii_param_6];
	ld.param.u32 	%r19, [_Z23rotary_embedding_kernelI13__nv_bfloat16Lb1EEvPKlPT_S4_PKS3_iiiiii_param_7];
	ld.param.u32 	%r16, [_Z23rotary_embedding_kernelI13__nv_bfloat16Lb1EEvPKlPT_S4_PKS3_iiiiii_param_8];
	ld.param.u32 	%r17, [_Z23rotary_embedding_kernelI13__nv_bfloat16Lb1EEvPKlPT_S4_PKS3_iiiiii_param_9];
	cvta.to.global.u64 	%rd9, %rd7;
	mov.u32 	%r1, %ctaid.x;
	mul.wide.u32 	%rd10, %r1, 8;
	add.s64 	%rd11, %rd9, %rd10;
	ld.global.nc.u64 	%rd12, [%rd11];
	cvt.s64.s32 	%rd13, %r18;
	mul.lo.s64 	%rd14, %rd12, %rd13;
	shl.b64 	%rd15, %rd14, 1;
	add.s64 	%rd1, %rd8, %rd15;
	shr.u32 	%r20, %r18, 31;
	add.s32 	%r21, %r18, %r20;
	shr.s32 	%r2, %r21, 1;
	mul.wide.s32 	%rd16, %r2, 2;
	add.s64 	%rd2, %rd1, %rd16;
	mul.lo.s32 	%r3, %r19, %r2;
	mov.u32 	%r31, %tid.x;
	setp.ge.s32 	%p1, %r31, %r3;
	@%p1 bra 	$L__BB0_3;
	mul.lo.s32 	%r5, %r14, %r1;
	mov.u32 	%r6, %ntid.x;
	cvta.to.global.u64 	%rd3, %rd5;
	mov.u32 	%r30, %r31;
$L__BB0_2:
	div.s32 	%r22, %r30, %r2;
	mad.lo.s32 	%r23, %r22, %r17, %r5;
	mul.lo.s32 	%r24, %r22, %r2;
	sub.s32 	%r25, %r30, %r24;
	cvt.s64.s32 	%rd19, %r23;
	cvt.s64.s32 	%rd20, %r25;
	mul.wide.s32 	%rd21, %r25, 2;
	add.s64 	%rd17, %rd1, %rd21;
	// begin inline asm
	ld.global.nc.b16 %rs1, [%rd17];
	// end inline asm
	add.s64 	%rd18, %rd2, %rd21;
	// begin inline asm
	ld.global.nc.b16 %rs2, [%rd18];
	// end inline asm
	add.s64 	%rd22, %rd19, %rd20;
	shl.b64 	%rd23, %rd22, 1;
	add.s64 	%rd24, %rd3, %rd23;
	ld.global.u16 	%rs4, [%rd24];
	add.s64 	%rd26, %rd24, %rd16;
	ld.global.u16 	%rs7, [%rd26];
	// begin inline asm
	{ mul.bf16 %rs3,%rs4,%rs1; }

	// end inline asm
	// begin inline asm
	{ mul.bf16 %rs6,%rs7,%rs2; }

	// end inline asm
	// begin inline asm
	{ sub.bf16 %rs9,%rs3,%rs6; }

	// end inline asm
	st.global.u16 	[%rd24], %rs9;
	// begin inline asm
	{ mul.bf16 %rs12,%rs7,%rs1; }

	// end inline asm
	// begin inline asm
	{ mul.bf16 %rs15,%rs4,%rs2; }

	// end inline asm
	// begin inline asm
	{ add.bf16 %rs18,%rs12,%rs15; }

	// end inline asm
	st.global.u16 	[%rd26], %rs18;
	add.s32 	%r30, %r30, %r6;
	setp.lt.s32 	%p2, %r30, %r3;
	@%p2 bra 	$L__BB0_2;
$L__BB0_3:
	mul.lo.s32 	%r9, %r16, %r2;
	setp.ge.s32 	%p3, %r31, %r9;
	@%p3 bra 	$L__BB0_6;
	mul.lo.s32 	%r10, %r15, %r1;
	mov.u32 	%r11, %ntid.x;
	cvta.to.global.u64 	%rd4, %rd6;
$L__BB0_5:
	div.s32 	%r26, %r31, %r2;
	mad.lo.s32 	%r27, %r26, %r17, %r10;
	mul.lo.s32 	%r28, %r26, %r2;
	sub.s32 	%r29, %r31, %r28;
	cvt.s64.s32 	%rd29, %r27;
	cvt.s64.s32 	%rd30, %r29;
	mul.wide.s32 	%rd31, %r29, 2;
	add.s64 	%rd27, %rd1, %rd31;
	// begin inline asm
	ld.global.nc.b16 %rs21, [%rd27];
	// end inline asm
	add.s64 	%rd28, %rd2, %rd31;
	// begin inline asm
	ld.global.nc.b16 %rs22, [%rd28];
	// end inline asm
	add.s64 	%rd32, %rd29, %rd30;
	shl.b64 	%rd33, %rd32, 1;
	add.s64 	%rd34, %rd4, %rd33;
	ld.global.u16 	%rs24, [%rd34];
	add.s64 	%rd36, %rd34, %rd16;
	ld.global.u16 	%rs27, [%rd36];
	// begin inline asm
	{ mul.bf16 %rs23,%rs24,%rs21; }

	// end inline asm
	// begin inline asm
	{ mul.bf16 %rs26,%rs27,%rs22; }

	// end inline asm
	// begin inline asm
	{ sub.bf16 %rs29,%rs23,%rs26; }

	// end inline asm
	st.global.u16 	[%rd34], %rs29;
	// begin inline asm
	{ mul.bf16 %rs32,%rs27,%rs21; }

	// end inline asm
	// begin inline asm
	{ mul.bf16 %rs35,%rs24,%rs22; }

	// end inline asm
	// begin inline asm
	{ add.bf16 %rs38,%rs32,%rs35; }

	// end inline asm
	st.global.u16 	[%rd36], %rs38;
	add.s32 	%r31, %r31, %r11;
	setp.lt.s32 	%p4, %r31, %r9;
	@%p4 bra 	$L__BB0_5;
$L__BB0_6:
	ret;

}


// ===== COMPILED SASS (sm_100) =====

	.target	sm_100

	.elftype	@"ET_EXEC"


//--------------------- .note.nv.tkinfo           --------------------------
	.section	.note.nv.tkinfo,"",@"SHT_NOTE"
	.sectionflags	@"SHF_NOTE_NV_TKINFO"
	.tkinfo
        /*0018*/ 	.word	0x00000002
        /*0030*/ 	.string	""
        /*0030*/ 	.string	"ptxas"
        /*0030*/ 	.string	"Cuda compilation tools, release 13.0, V13.0.88"
        /*0030*/ 	.string	"Build cuda_13.0.r13.0/compiler.36424714_0"
        /*0030*/ 	.string	"-arch sm_100 -m 64 "



//--------------------- .note.nv.cuinfo           --------------------------
	.section	.note.nv.cuinfo,"",@"SHT_NOTE"
	.sectionflags	@"SHF_NOTE_NV_CUINFO"
        /*0018*/ 	.short	0x0002
        /*001a*/ 	.short	0x0064
        /*001c*/ 	.short	0x0082
	.zero		2


//--------------------- .nv.info                  --------------------------
	.section	.nv.info,"",@"SHT_CUDA_INFO"
	.align	4


	//----- nvinfo : EIATTR_REGCOUNT
	.align		4
        /*0000*/ 	.byte	0x04, 0x2f
        /*0002*/ 	.short	(.L_1 - .L_0)
	.align		4
.L_0:
        /*0004*/ 	.word	index@(_Z23rotary_embedding_kernelI13__nv_bfloat16Lb1EEvPKlPT_S4_PKS3_iiiiii)
        /*0008*/ 	.word	0x0000001b


	//----- nvinfo : EIATTR_FRAME_SIZE
	.align		4
.L_1:
        /*000c*/ 	.byte	0x04, 0x11
        /*000e*/ 	.short	(.L_3 - .L_2)
	.align		4
.L_2:
        /*0010*/ 	.word	index@(_Z23rotary_embedding_kernelI13__nv_bfloat16Lb1EEvPKlPT_S4_PKS3_iiiiii)
        /*0014*/ 	.word	0x00000000


	//----- nvinfo : EIATTR_MIN_STACK_SIZE
	.align		4
.L_3:
        /*0018*/ 	.byte	0x04, 0x12
        /*001a*/ 	.short	(.L_5 - .L_4)
	.align		4
.L_4:
        /*001c*/ 	.word	index@(_Z23rotary_embedding_kernelI13__nv_bfloat16Lb1EEvPKlPT_S4_PKS3_iiiiii)
        /*0020*/ 	.word	0x00000000
.L_5:


//--------------------- .nv.compat                --------------------------
	.section	.nv.compat,"",@"SHT_CUDA_COMPAT_INFO"
	.align	4
        /*0000*/ 	.byte	0x02, 0x09, 0x00, 0x00, 0x02, 0x02, 0x01, 0x00, 0x02, 0x05, 0x05, 0x00, 0x03, 0x07, 0x01, 0x01
        /*0010*/ 	.byte	0x02, 0x03, 0x00, 0x00, 0x02, 0x06, 0x01, 0x00, 0x04, 0x0b, 0x08, 0x00, 0x09, 0x00, 0x00, 0x00
        /*0020*/ 	.byte	0x00, 0x00, 0x00, 0x00


//--------------------- .nv.info._Z23rotary_embedding_kernelI13__nv_bfloat16Lb1EEvPKlPT_S4_PKS3_iiiiii --------------------------
	.section	.nv.info._Z23rotary_embedding_kernelI13__nv_bfloat16Lb1EEvPKlPT_S4_PKS3_iiiiii,"",@"SHT_CUDA_INFO"
	.sectionflags	@""
	.align	4


	//----- nvinfo : EIATTR_CUDA_API_VERSION
	.align		4
        /*0000*/ 	.byte	0x04, 0x37
        /*0002*/ 	.short	(.L_7 - .L_6)
.L_6:
        /*0004*/ 	.word	0x00000082


	//----- nvinfo : EIATTR_KPARAM_INFO
	.align		4
.L_7:
        /*0008*/ 	.byte	0x04, 0x17
        /*000a*/ 	.short	(.L_9 - .L_8)
.L_8:
        /*000c*/ 	.word	0x00000000
        /*0010*/ 	.short	0x0009
        /*0012*/ 	.short	0x0034
        /*0014*/ 	.byte	0x00, 0xf0, 0x11, 0x00


	//----- nvinfo : EIATTR_KPARAM_INFO
	.align		4
.L_9:
        /*0018*/ 	.byte	0x04, 0x17
        /*001a*/ 	.short	(.L_11 - .L_10)
.L_10:
        /*001c*/ 	.word	0x00000000
        /*0020*/ 	.short	0x0008
        /*0022*/ 	.short	0x0030
        /*0024*/ 	.byte	0x00, 0xf0, 0x11, 0x00


	//----- nvinfo : EIATTR_KPARAM_INFO
	.align		4
.L_11:
        /*0028*/ 	.byte	0x04, 0x17
        /*002a*/ 	.short	(.L_13 - .L_12)
.L_12:
        /*002c*/ 	.word	0x00000000
        /*0030*/ 	.short	0x0007
        /*0032*/ 	.short	0x002c
        /*0034*/ 	.byte	0x00, 0xf0, 0x11, 0x00


	//----- nvinfo : EIATTR_KPARAM_INFO
	.align		4
.L_13:
        /*0038*/ 	.byte	0x04, 0x17
        /*003a*/ 	.short	(.L_15 - .L_14)
.L_14:
        /*003c*/ 	.word	0x00000000
        /*0040*/ 	.short	0x0006
        /*0042*/ 	.short	0x0028
        /*0044*/ 	.byte	0x00, 0xf0, 0x11, 0x00


	//----- nvinfo : EIATTR_KPARAM_INFO
	.align		4
.L_15:
        /*0048*/ 	.byte	0x04, 0x17
        /*004a*/ 	.short	(.L_17 - .L_16)
.L_16:
        /*004c*/ 	.word	0x00000000
        /*0050*/ 	.short	0x0005
        /*0052*/ 	.short	0x0024
        /*0054*/ 	.byte	0x00, 0xf0, 0x11, 0x00


	//----- nvinfo : EIATTR_KPARAM_INFO
	.align		4
.L_17:
        /*0058*/ 	.byte	0x04, 0x17
        /*005a*/ 	.short	(.L_19 - .L_18)
.L_18:
        /*005c*/ 	.word	0x00000000
        /*0060*/ 	.short	0x0004
        /*0062*/ 	.short	0x0020
        /*0064*/ 	.byte	0x00, 0xf0, 0x11, 0x00


	//----- nvinfo : EIATTR_KPARAM_INFO
	.align		4
.L_19:
        /*0068*/ 	.byte	0x04, 0x17
        /*006a*/ 	.short	(.L_21 - .L_20)
.L_20:
        /*006c*/ 	.word	0x00000000
        /*0070*/ 	.short	0x0003
        /*0072*/ 	.short	0x0018
        /*0074*/ 	.byte	0x00, 0xf5, 0x21, 0x00


	//----- nvinfo : EIATTR_KPARAM_INFO
	.align		4
.L_21:
        /*0078*/ 	.byte	0x04, 0x17
        /*007a*/ 	.short	(.L_23 - .L_22)
.L_22:
        /*007c*/ 	.word	0x00000000
        /*0080*/ 	.short	0x0002
        /*0082*/ 	.short	0x0010
        /*0084*/ 	.byte	0x00, 0xf5, 0x21, 0x00


	//----- nvinfo : EIATTR_KPARAM_INFO
	.align		4
.L_23:
        /*0088*/ 	.byte	0x04, 0x17
        /*008a*/ 	.short	(.L_25 - .L_24)
.L_24:
        /*008c*/ 	.word	0x00000000
        /*0090*/ 	.short	0x0001
        /*0092*/ 	.short	0x0008
        /*0094*/ 	.byte	0x00, 0xf5, 0x21, 0x00


	//----- nvinfo : EIATTR_KPARAM_INFO
	.align		4
.L_25:
        /*0098*/ 	.byte	0x04, 0x17
        /*009a*/ 	.short	(.L_27 - .L_26)
.L_26:
        /*009c*/ 	.word	0x00000000
        /*00a0*/ 	.short	0x0000
        /*00a2*/ 	.short	0x0000
        /*00a4*/ 	.byte	0x00, 0xf5, 0x21, 0x00


	//----- nvinfo : EIATTR_SPARSE_MMA_MASK
	.align		4
.L_27:
        /*00a8*/ 	.byte	0x03, 0x50
        /*00aa*/ 	.short	0x0000


	//----- nvinfo : EIATTR_MAXREG_COUNT
	.align		4
        /*00ac*/ 	.byte	0x03, 0x1b
        /*00ae*/ 	.short	0x00ff


	//----- nvinfo : EIATTR_MERCURY_ISA_VERSION
	.align		4
        /*00b0*/ 	.byte	0x03, 0x5f
        /*00b2*/ 	.short	0x0101


	//----- nvinfo : EIATTR_VRC_CTA_INIT_COUNT
	.align		4
        /*00b4*/ 	.byte	0x02, 0x4a
	.zero		1
	.zero		1


	//----- nvinfo : EIATTR_EXIT_INSTR_OFFSETS
	.align		4
        /*00b8*/ 	.byte	0x04, 0x1c
        /*00ba*/ 	.short	(.L_29 - .L_28)


	//   ....[0]....
.L_28:
        /*00bc*/ 	.word	0x00000530


	//   ....[1]....
        /*00c0*/ 	.word	0x000008a0


	//----- nvinfo : EIATTR_CRS_STACK_SIZE
	.align		4
.L_29:
        /*00c4*/ 	.byte	0x04, 0x1e
        /*00c6*/ 	.short	(.L_31 - .L_30)
.L_30:
        /*00c8*/ 	.word	0x00000000


	//----- nvinfo : EIATTR_CBANK_PARAM_SIZE
	.align		4
.L_31:
        /*00cc*/ 	.byte	0x03, 0x19
        /*00ce*/ 	.short	0x0038


	//----- nvinfo : EIATTR_PARAM_CBANK
	.align		4
        /*00d0*/ 	.byte	0x04, 0x0a
        /*00d2*/ 	.short	(.L_33 - .L_32)
	.align		4
.L_32:
        /*00d4*/ 	.word	index@(.nv.constant0._Z23rotary_embedding_kernelI13__nv_bfloat16Lb1EEvPKlPT_S4_PKS3_iiiiii)
        /*00d8*/ 	.short	0x0380
        /*00da*/ 	.short	0x0038


	//----- nvinfo : EIATTR_SW_WAR
	.align		4
.L_33:
        /*00dc*/ 	.byte	0x04, 0x36
        /*00de*/ 	.short	(.L_35 - .L_34)
.L_34:
        /*00e0*/ 	.word	0x00000008
.L_35:


//--------------------- .nv.callgraph             --------------------------
	.section	.nv.callgraph,"",@"SHT_CUDA_CALLGRAPH"
	.align	4
	.sectionentsize	8
	.align		4
        /*0000*/ 	.word	0x00000000
	.align		4
        /*0004*/ 	.word	0xffffffff
	.align		4
        /*0008*/ 	.word	0x00000000
	.align		4
        /*000c*/ 	.word	0xfffffffe
	.align		4
        /*0010*/ 	.word	0x00000000
	.align		4
        /*0014*/ 	.word	0xfffffffd
	.align		4
        /*0018*/ 	.word	0x00000000
	.align		4
        /*001c*/ 	.word	0xfffffffc


//--------------------- .text._Z23rotary_embedding_kernelI13__nv_bfloat16Lb1EEvPKlPT_S4_PKS3_iiiiii --------------------------
	.section	.text._Z23rotary_embedding_kernelI13__nv_bfloat16Lb1EEvPKlPT_S4_PKS3_iiiiii,"ax",@progbits
	.align	128
        .global         _Z23rotary_embedding_kernelI13__nv_bfloat16Lb1EEvPKlPT_S4_PKS3_iiiiii
        .type           _Z23rotary_embedding_kernelI13__nv_bfloat16Lb1EEvPKlPT_S4_PKS3_iiiiii,@function
        .size           _Z23rotary_embedding_kernelI13__nv_bfloat16Lb1EEvPKlPT_S4_PKS3_iiiiii,(.L_x_5 - _Z23rotary_embedding_kernelI13__nv_bfloat16Lb1EEvPKlPT_S4_PKS3_iiiiii)
        .other          _Z23rotary_embedding_kernelI13__nv_bfloat16Lb1EEvPKlPT_S4_PKS3_iiiiii,@"STO_CUDA_ENTRY STV_DEFAULT"
_Z23rotary_embedding_kernelI13__nv_bfloat16Lb1EEvPKlPT_S4_PKS3_iiiiii:
.text._Z23rotary_embedding_kernelI13__nv_bfloat16Lb1EEvPKlPT_S4_PKS3_iiiiii:
[----:B------:R-:W-:Y:S01]  /*0000*/  LDC R1, c[0x0][0x37c] ;  /* 0x0000df00ff017b82 */ /* 0x000fe20000000800 */
[----:B------:R-:W0:Y:S07]  /*0010*/  S2R R14, SR_CTAID.X ;  /* 0x00000000000e7919 */ /* 0x000e2e0000002500 */
[----:B------:R-:W0:Y:S01]  /*0020*/  LDC.64 R2, c[0x0][0x380] ;  /* 0x0000e000ff027b82 */ /* 0x000e220000000a00 */
[----:B------:R-:W1:Y:S07]  /*0030*/  LDCU.64 UR4, c[0x0][0x358] ;  /* 0x00006b00ff0477ac */ /* 0x000e6e0008000a00 */
[----:B------:R-:W2:Y:S01]  /*0040*/  LDC R7, c[0x0][0x3a0] ;  /* 0x0000e800ff077b82 */ /* 0x000ea20000000800 */
[----:B------:R-:W3:Y:S01]  /*0050*/  S2R R0, SR_TID.X ;  /* 0x0000000000007919 */ /* 0x000ee20000002100 */
[----:B------:R-:W4:Y:S01]  /*0060*/  LDCU UR6, c[0x0][0x3ac] ;  /* 0x00007580ff0677ac */ /* 0x000f220008000800 */
[----:B------:R-:W0:Y:S05]  /*0070*/  LDCU UR7, c[0x0][0x3b4] ;  /* 0x00007680ff0777ac */ /* 0x000e2a0008000800 */
[----:B------:R-:W5:Y:S01]  /*0080*/  LDC.64 R8, c[0x0][0x398] ;  /* 0x0000e600ff087b82 */ /* 0x000f620000000a00 */
[----:B------:R-:W0:Y:S02]  /*0090*/  LDCU.64 UR8, c[0x0][0x388] ;  /* 0x00007100ff0877ac */ /* 0x000e240008000a00 */
[----:B0-----:R-:W-:-:S06]  /*00a0*/  IMAD.WIDE.U32 R2, R14, 0x8, R2 ;  /* 0x000000080e027825 */ /* 0x001fcc00078e0002 */
[----:B-1----:R-:W5:Y:S01]  /*00b0*/  LDG.E.64.CONSTANT R2, desc[UR4][R2.64] ;  /* 0x0000000402027981 */ /* 0x002f62000c1e9b00 */
[----:B--2---:R-:W-:Y:S01]  /*00c0*/  LEA.HI R15, R7, R7, RZ, 0x1 ;  /* 0x00000007070f7211 */ /* 0x004fe200078f08ff */
[----:B------:R-:W-:Y:S01]  /*00d0*/  BSSY.RECONVERGENT B0, `(.L_x_0) ;  /* 0x0000042000007945 */ /* 0x000fe20003800200 */
[----:B------:R-:W-:Y:S02]  /*00e0*/  SHF.R.S32.HI R5, RZ, 0x1f, R7 ;  /* 0x0000001fff057819 */ /* 0x000fe40000011407 */
[----:B------:R-:W-:-:S05]  /*00f0*/  SHF.R.S32.HI R15, RZ, 0x1, R15 ;  /* 0x00000001ff0f7819 */ /* 0x000fca000001140f */
[----:B----4-:R-:W-:-:S05]  /*0100*/  IMAD R17, R15, UR6, RZ ;  /* 0x000000060f117c24 */ /* 0x010fca000f8e02ff */
[----:B---3--:R-:W-:Y:S01]  /*0110*/  ISETP.GE.AND P0, PT, R0, R17, PT ;  /* 0x000000110000720c */ /* 0x008fe20003f06270 */
[-C--:B-----5:R-:W-:Y:S02]  /*0120*/  IMAD R4, R3, R7.reuse, RZ ;  /* 0x0000000703047224 */ /* 0x0a0fe400078e02ff */
[----:B------:R-:W-:-:S04]  /*0130*/  IMAD.WIDE.U32 R6, R2, R7, RZ ;  /* 0x0000000702067225 */ /* 0x000fc800078e00ff */
[----:B------:R-:W-:Y:S01]  /*0140*/  IMAD R5, R2, R5, R4 ;  /* 0x0000000502057224 */ /* 0x000fe200078e0204 */
[----:B------:R-:W-:-:S03]  /*0150*/  LEA R4, P1, R6, R8, 0x1 ;  /* 0x0000000806047211 */ /* 0x000fc600078208ff */
[----:B------:R-:W-:-:S05]  /*0160*/  IMAD.IADD R2, R7, 0x1, R5 ;  /* 0x0000000107027824 */ /* 0x000fca00078e0205 */
[----:B------:R-:W-:-:S03]  /*0170*/  LEA.HI.X R5, R6, R9, R2, 0x1, P1 ;  /* 0x0000000906057211 */ /* 0x000fc600008f0c02 */
[----:B------:R-:W-:Y:S01]  /*0180*/  IMAD.WIDE R2, R15, 0x2, R4 ;  /* 0x000000020f027825 */ /* 0x000fe200078e0204 */
[----:B------:R-:W-:Y:S06]  /*0190*/  @P0 BRA `(.L_x_1) ;  /* 0x0000000000d40947 */ /* 0x000fec0003800000 */
[-C--:B------:R-:W-:Y:S01]  /*01a0*/  IABS R16, R15.reuse ;  /* 0x0000000f00107213 */ /* 0x080fe20000000000 */
[----:B------:R-:W0:Y:S01]  /*01b0*/  LDC R18, c[0x0][0x360] ;  /* 0x0000d800ff127b82 */ /* 0x000e220000000800 */
[----:B------:R-:W1:Y:S01]  /*01c0*/  LDCU UR6, c[0x0][0x3a4] ;  /* 0x00007480ff0677ac */ /* 0x000e620008000800 */
[----:B------:R-:W-:Y:S01]  /*01d0*/  ISETP.NE.AND P0, PT, R15, RZ, PT ;  /* 0x000000ff0f00720c */ /* 0x000fe20003f05270 */
[----:B------:R-:W2:Y:S01]  /*01e0*/  I2F.RP R8, R16 ;  /* 0x0000001000087306 */ /* 0x000ea20000209400 */
[----:B------:R-:W-:Y:S01]  /*01f0*/  IMAD.MOV.U32 R22, RZ, RZ, R0 ;  /* 0x000000ffff167224 */ /* 0x000fe200078e0000 */
[----:B------:R-:W-:-:S06]  /*0200*/  LOP3.LUT R21, RZ, R15, RZ, 0x33, !PT ;  /* 0x0000000fff157212 */ /* 0x000fcc00078e33ff */
[----:B--2---:R-:W2:Y:S01]  /*0210*/  MUFU.RCP R8, R8 ;  /* 0x0000000800087308 */ /* 0x004ea20000001000 */
[----:B-1----:R-:W-:Y:S02]  /*0220*/  IMAD R20, R14, UR6, RZ ;  /* 0x000000060e147c24 */ /* 0x002fe4000f8e02ff */
[----:B--2---:R-:W-:-:S05]  /*0230*/  VIADD R6, R8, 0xffffffe ;  /* 0x0ffffffe08067836 */ /* 0x004fca0000000000 */
[----:B------:R1:W2:Y:S02]  /*0240*/  F2I.FTZ.U32.TRUNC.NTZ R7, R6 ;  /* 0x0000000600077305 */ /* 0x0002a4000021f000 */
[----:B-1----:R-:W-:Y:S01]  /*0250*/  IMAD.MOV.U32 R6, RZ, RZ, RZ ;  /* 0x000000ffff067224 */ /* 0x002fe200078e00ff */
[----:B--2---:R-:W-:-:S05]  /*0260*/  IADD3 R19, PT, PT, RZ, -R7, RZ ;  /* 0x80000007ff137210 */ /* 0x004fca0007ffe0ff */
[----:B------:R-:W-:-:S04]  /*0270*/  IMAD R19, R19, R16, RZ ;  /* 0x0000001013137224 */ /* 0x000fc800078e02ff */
[----:B0-----:R-:W-:-:S07]  /*0280*/  IMAD.HI.U32 R19, R7, R19, R6 ;  /* 0x0000001307137227 */ /* 0x001fce00078e0006 */
.L_x_2:
[----:B0-----:R-:W-:Y:S02]  /*0290*/  IABS R6, R15 ;  /* 0x0000000f00067213 */ /* 0x001fe40000000000 */
[----:B------:R-:W-:Y:S02]  /*02a0*/  IABS R7, R22 ;  /* 0x0000001600077213 */ /* 0x000fe40000000000 */
[----:B------:R-:W-:-:S03]  /*02b0*/  IADD3 R8, PT, PT, RZ, -R6, RZ ;  /* 0x80000006ff087210 */ /* 0x000fc60007ffe0ff */
[----:B------:R-:W-:-:S04]  /*02c0*/  IMAD.HI.U32 R6, R19, R7, RZ ;  /* 0x0000000713067227 */ /* 0x000fc800078e00ff */
[----:B------:R-:W-:-:S05]  /*02d0*/  IMAD R7, R6, R8, R7 ;  /* 0x0000000806077224 */ /* 0x000fca00078e0207 */
[----:B------:R-:W-:-:S13]  /*02e0*/  ISETP.GT.U32.AND P2, PT, R16, R7, PT ;  /* 0x000000071000720c */ /* 0x000fda0003f44070 */
[----:B------:R-:W-:Y:S02]  /*02f0*/  @!P2 IMAD.IADD R7, R7, 0x1, -R16 ;  /* 0x000000010707a824 */ /* 0x000fe400078e0a10 */
[----:B------:R-:W-:-:S03]  /*0300*/  @!P2 VIADD R6, R6, 0x1 ;  /* 0x000000010606a836 */ /* 0x000fc60000000000 */
[----:B------:R-:W-:Y:S02]  /*0310*/  ISETP.GE.U32.AND P1, PT, R7, R16, PT ;  /* 0x000000100700720c */ /* 0x000fe40003f26070 */
[----:B------:R-:W-:-:S04]  /*0320*/  LOP3.LUT R7, R22, R15, RZ, 0x3c, !PT ;  /* 0x0000000f16077212 */ /* 0x000fc800078e3cff */
[----:B------:R-:W-:-:S07]  /*0330*/  ISETP.GE.AND P3, PT, R7, RZ, PT ;  /* 0x000000ff0700720c */ /* 0x000fce0003f66270 */
[----:B------:R-:W-:-:S06]  /*0340*/  @P1 IADD3 R6, PT, PT, R6, 0x1, RZ ;  /* 0x0000000106061810 */ /* 0x000fcc0007ffe0ff */
[----:B------:R-:W-:-:S05]  /*0350*/  @!P3 IMAD.MOV R6, RZ, RZ, -R6 ;  /* 0x000000ffff06b224 */ /* 0x000fca00078e0a06 */
[----:B------:R-:W-:-:S05]  /*0360*/  SEL R7, R21, R6, !P0 ;  /* 0x0000000615077207 */ /* 0x000fca0004000000 */
[----:B------:R-:W-:Y:S02]  /*0370*/  IMAD.MOV R13, RZ, RZ, -R7 ;  /* 0x000000ffff0d7224 */ /* 0x000fe400078e0a07 */
[----:B------:R-:W-:Y:S02]  /*0380*/  IMAD R7, R7, UR7, R20 ;  /* 0x0000000707077c24 */ /* 0x000fe4000f8e0214 */
[----:B------:R-:W-:-:S04]  /*0390*/  IMAD R13, R15, R13, R22 ;  /* 0x0000000d0f0d7224 */ /* 0x000fc800078e0216 */
[----:B------:R-:W-:Y:S01]  /*03a0*/  IMAD.WIDE R10, R13, 0x2, R2 ;  /* 0x000000020d0a7825 */ /* 0x000fe200078e0202 */
[----:B------:R-:W-:Y:S02]  /*03b0*/  SHF.R.S32.HI R6, RZ, 0x1f, R13 ;  /* 0x0000001fff067819 */ /* 0x000fe4000001140d */
[----:B------:R-:W-:Y:S01]  /*03c0*/  IADD3 R8, P1, PT, R7, R13, RZ ;  /* 0x0000000d07087210 */ /* 0x000fe20007f3e0ff */
[----:B------:R-:W-:Y:S02]  /*03d0*/  IMAD.WIDE R12, R13, 0x2, R4 ;  /* 0x000000020d0c7825 */ /* 0x000fe400078e0204 */
[----:B------:R0:W2:Y:S01]  /*03e0*/  LDG.E.U16.CONSTANT R10, desc[UR4][R10.64] ;  /* 0x000000040a0a7981 */ /* 0x0000a2000c1e9500 */
[----:B------:R-:W-:Y:S02]  /*03f0*/  LEA.HI.X.SX32 R7, R7, R6, 0x1, P1 ;  /* 0x0000000607077211 */ /* 0x000fe400008f0eff */
[C---:B------:R-:W-:Y:S01]  /*0400*/  LEA R6, P1, R8.reuse, UR8, 0x1 ;  /* 0x0000000808067c11 */ /* 0x040fe2000f8208ff */
[----:B------:R-:W3:Y:S03]  /*0410*/  LDG.E.U16.CONSTANT R12, desc[UR4][R12.64] ;  /* 0x000000040c0c7981 */ /* 0x000ee6000c1e9500 */
[----:B------:R-:W-:-:S03]  /*0420*/  LEA.HI.X R7, R8, UR9, R7, 0x1, P1 ;  /* 0x0000000908077c11 */ /* 0x000fc600088f0c07 */
[----:B------:R-:W-:Y:S02]  /*0430*/  IMAD.WIDE R8, R15, 0x2, R6 ;  /* 0x000000020f087825 */ /* 0x000fe400078e0206 */
[----:B------:R-:W0:Y:S04]  /*0440*/  LDG.E.U16 R23, desc[UR4][R6.64] ;  /* 0x0000000406177981 */ /* 0x000e28000c1e1500 */
[----:B------:R-:W0:Y:S01]  /*0450*/  LDG.E.U16 R24, desc[UR4][R8.64] ;  /* 0x0000000408187981 */ /* 0x000e22000c1e1500 */
[----:B------:R-:W-:-:S04]  /*0460*/  IADD3 R22, PT, PT, R18, R22, RZ ;  /* 0x0000001612167210 */ /* 0x000fc80007ffe0ff */
[----:B------:R-:W-:Y:S02]  /*0470*/  ISETP.GE.AND P1, PT, R22, R17, PT ;  /* 0x000000111600720c */ /* 0x000fe40003f26270 */
[----:B0-----:R-:W-:-:S05]  /*0480*/  PRMT R11, R24, 0x5410, R23 ;  /* 0x00005410180b7816 */ /* 0x001fca0000000017 */
[----:B--2---:R-:W-:-:S04]  /*0490*/  HMUL2.BF16_V2 R11, R11, R10.H0_H0 ;  /* 0x2000000a0b0b7232 */ /* 0x004fc80000200000 */
[-CC-:B---3--:R-:W-:Y:S02]  /*04a0*/  HFMA2.BF16_V2 R23, R23.H0_H0, R12.reuse.H0_H0, -R11.reuse.H0_H0 ;  /* 0x2000000c17177231 */ /* 0x188fe4000034080b */
[----:B------:R-:W-:-:S03]  /*04b0*/  HFMA2.BF16_V2 R24, R24.H0_H0, R12.H0_H0, R11.H1_H1 ;  /* 0x2000000c18187231 */ /* 0x000fc6000026080b */
[----:B------:R0:W-:Y:S04]  /*04c0*/  STG.E.U16 desc[UR4][R6.64], R23 ;  /* 0x0000001706007986 */ /* 0x0001e8000c101504 */
[----:B------:R0:W-:Y:S01]  /*04d0*/  STG.E.U16 desc[UR4][R8.64], R24 ;  /* 0x0000001808007986 */ /* 0x0001e2000c101504 */
[----:B------:R-:W-:Y:S05]  /*04e0*/  @!P1 BRA `(.L_x_2) ;  /* 0xfffffffc00689947 */ /* 0x000fea000383ffff */
.L_x_1:
[----:B------:R-:W-:Y:S05]  /*04f0*/  BSYNC.RECONVERGENT B0 ;  /* 0x0000000000007941 */ /* 0x000fea0003800200 */
.L_x_0:
[----:B------:R-:W1:Y:S02]  /*0500*/  LDCU UR6, c[0x0][0x3b0] ;  /* 0x00007600ff0677ac */ /* 0x000e640008000800 */
[----:B-1----:R-:W-:-:S05]  /*0510*/  IMAD R11, R15, UR6, RZ ;  /* 0x000000060f0b7c24 */ /* 0x002fca000f8e02ff */
[----:B------:R-:W-:-:S13]  /*0520*/  ISETP.GE.AND P0, PT, R0, R11, PT ;  /* 0x0000000b0000720c */ /* 0x000fda0003f06270 */
[----:B------:R-:W-:Y:S05]  /*0530*/  @P0 EXIT ;  /* 0x000000000000094d */ /* 0x000fea0003800000 */
[----:B------:R-:W-:Y:S01]  /*0540*/  IABS R10, R15 ;  /* 0x0000000f000a7213 */ /* 0x000fe20000000000 */
[----:B------:R-:W1:Y:S01]  /*0550*/  LDCU UR7, c[0x0][0x3a8] ;  /* 0x00007500ff0777ac */ /* 0x000e620008000800 */
[----:B------:R-:W-:Y:S01]  /*0560*/  HFMA2 R18, -RZ, RZ, 0, 0 ;  /* 0x00000000ff127431 */ /* 0x000fe200000001ff */
[----:B------:R-:W-:Y:S01]  /*0570*/  ISETP.NE.AND P0, PT, R15, RZ, PT ;  /* 0x000000ff0f00720c */ /* 0x000fe20003f05270 */
[----:B0-----:R-:W0:Y:S01]  /*0580*/  I2F.RP R6, R10 ;  /* 0x0000000a00067306 */ /* 0x001e220000209400 */
[----:B------:R-:W2:Y:S01]  /*0590*/  LDCU UR6, c[0x0][0x360] ;  /* 0x00006c00ff0677ac */ /* 0x000ea20008000800 */
[----:B------:R-:W3:Y:S01]  /*05a0*/  LDCU UR10, c[0x0][0x3b4] ;  /* 0x00007680ff0a77ac */ /* 0x000ee20008000800 */
[----:B------:R-:W4:Y:S05]  /*05b0*/  LDCU.64 UR8, c[0x0][0x390] ;  /* 0x00007200ff0877ac */ /* 0x000f2a0008000a00 */
[----:B0-----:R-:W0:Y:S01]  /*05c0*/  MUFU.RCP R6, R6 ;  /* 0x0000000600067308 */ /* 0x001e220000001000 */
[----:B-1----:R-:W-:-:S02]  /*05d0*/  IMAD R14, R14, UR7, RZ ;  /* 0x000000070e0e7c24 */ /* 0x002fc4000f8e02ff */
[----:B0-----:R-:W-:-:S06]  /*05e0*/  VIADD R19, R6, 0xffffffe ;  /* 0x0ffffffe06137836 */ /* 0x001fcc0000000000 */
[----:B------:R-:W0:Y:S02]  /*05f0*/  F2I.FTZ.U32.TRUNC.NTZ R19, R19 ;  /* 0x0000001300137305 */ /* 0x000e24000021f000 */
[----:B0-----:R-:W-:-:S04]  /*0600*/  IMAD.MOV R7, RZ, RZ, -R19 ;  /* 0x000000ffff077224 */ /* 0x001fc800078e0a13 */
[----:B------:R-:W-:-:S04]  /*0610*/  IMAD R7, R7, R10, RZ ;  /* 0x0000000a07077224 */ /* 0x000fc800078e02ff */
[----:B------:R-:W-:Y:S01]  /*0620*/  IMAD.HI.U32 R18, R19, R7, R18 ;  /* 0x0000000713127227 */ /* 0x000fe200078e0012 */
[----:B--234-:R-:W-:-:S07]  /*0630*/  LOP3.LUT R19, RZ, R15, RZ, 0x33, !PT ;  /* 0x0000000fff137212 */ /* 0x01cfce00078e33ff */
.L_x_3:
[----:B0-----:R-:W-:Y:S02]  /*0640*/  IABS R6, R15 ;  /* 0x0000000f00067213 */ /* 0x001fe40000000000 */
[----:B------:R-:W-:-:S03]  /*0650*/  IABS R7, R0 ;  /* 0x0000000000077213 */ /* 0x000fc60000000000 */
[----:B------:R-:W-:Y:S02]  /*0660*/  IMAD.MOV R8, RZ, RZ, -R6 ;  /* 0x000000ffff087224 */ /* 0x000fe400078e0a06 */
[----:B------:R-:W-:-:S04]  /*0670*/  IMAD.HI.U32 R6, R18, R7, RZ ;  /* 0x0000000712067227 */ /* 0x000fc800078e00ff */
[----:B------:R-:W-:-:S05]  /*0680*/  IMAD R7, R6, R8, R7 ;  /* 0x0000000806077224 */ /* 0x000fca00078e0207 */
[----:B------:R-:W-:-:S13]  /*0690*/  ISETP.GT.U32.AND P2, PT, R10, R7, PT ;  /* 0x000000070a00720c */ /* 0x000fda0003f44070 */
[----:B------:R-:W-:Y:S01]  /*06a0*/  @!P2 IMAD.IADD R7, R7, 0x1, -R10 ;  /* 0x000000010707a824 */ /* 0x000fe200078e0a0a */
[----:B------:R-:W-:-:S04]  /*06b0*/  @!P2 IADD3 R6, PT, PT, R6, 0x1, RZ ;  /* 0x000000010606a810 */ /* 0x000fc80007ffe0ff */
[----:B------:R-:W-:Y:S02]  /*06c0*/  ISETP.GE.U32.AND P1, PT, R7, R10, PT ;  /* 0x0000000a0700720c */ /* 0x000fe40003f26070 */
[----:B------:R-:W-:-:S04]  /*06d0*/  LOP3.LUT R7, R0, R15, RZ, 0x3c, !PT ;  /* 0x0000000f00077212 */ /* 0x000fc800078e3cff */
[----:B------:R-:W-:-:S07]  /*06e0*/  ISETP.GE.AND P3, PT, R7, RZ, PT ;  /* 0x000000ff0700720c */ /* 0x000fce0003f66270 */
[----:B------:R-:W-:-:S06]  /*06f0*/  @P1 VIADD R6, R6, 0x1 ;  /* 0x0000000106061836 */ /* 0x000fcc0000000000 */
[----:B------:R-:W-:-:S04]  /*0700*/  @!P3 IADD3 R6, PT, PT, RZ, -R6, RZ ;  /* 0x80000006ff06b210 */ /* 0x000fc80007ffe0ff */
        /* <DEDUP_REMOVED lines=16> */
[----:B------:R-:W-:-:S04]  /*0810*/  IADD3 R0, PT, PT, R0, UR6, RZ ;  /* 0x0000000600007c10 */ /* 0x000fc8000fffe0ff */
        /* <DEDUP_REMOVED lines=8> */
[----:B------:R-:W-:Y:S05]  /*08a0*/  EXIT ;  /* 0x000000000000794d */ /* 0x000fea0003800000 */
.L_x_4:
[----:B------:R-:W-:-:S00]  /*08b0*/  BRA `(.L_x_4) ;  /* 0xfffffffc00fc7947 */ /* 0x000fc0000383ffff */
[----:B------:R-:W-:-:S00]  /*08c0*/  NOP ;  /* 0x0000000000007918 */ /* 0x000fc00000000000 */
        /* <DEDUP_REMOVED lines=11> */
.L_x_5:


//--------------------- .nv.shared.reserved.0     --------------------------
	.section	.nv.shared.reserved.0,"aw",@nobits
	.weak		__nv_reservedSMEM_offset_0_alias
	.size		__nv_reservedSMEM_offset_0_alias, 0, 64
	.other		__nv_reservedSMEM_offset_0_alias,@"STO_CUDA_RESERVED_SHARED STV_DEFAULT"
__nv_reservedSMEM_offset_0_alias:
	.zero		0
	.zero		64


//--------------------- .nv.constant0._Z23rotary_embedding_kernelI13__nv_bfloat16Lb1EEvPKlPT_S4_PKS3_iiiiii --------------------------
	.section	.nv.constant0._Z23rotary_embedding_kernelI13__nv_bfloat16Lb1EEvPKlPT_S4_PKS3_iiiiii,"a",@progbits
	.sectionflags	@""
	.align	4
.nv.constant0._Z23rotary_embedding_kernelI13__nv_bfloat16Lb1EEvPKlPT_S4_PKS3_iiiiii:
	.zero		952


//--------------------- SYMBOLS --------------------------

	.type		.nv.reservedSmem.offset0,@object
	.size		.nv.reservedSmem.offset0,0x4
